	.headerflags	@"EF_CUDA_TEXMODE_UNIFIED EF_CUDA_64BIT_ADDRESS EF_CUDA_ACCELERATORS EF_CUDA_SM90 EF_CUDA_VIRTUAL_SM(EF_CUDA_SM90)"
	.elftype	@"ET_EXEC"


//--------------------- .nv.info                  --------------------------
	.section	.nv.info,"",@"SHT_CUDA_INFO"
	.align	4


	//----- nvinfo : EIATTR_REGCOUNT
	.align		4
        /*0000*/ 	.byte	0x04, 0x2f
        /*0002*/ 	.short	(.L_1 - .L_0)
	.align		4
.L_0:
        /*0004*/ 	.word	index@(triton_poi_fused_cat_15)
        /*0008*/ 	.word	0x0000001e


	//----- nvinfo : EIATTR_MIN_STACK_SIZE
	.align		4
.L_1:
        /*000c*/ 	.byte	0x04, 0x12
        /*000e*/ 	.short	(.L_3 - .L_2)
	.align		4
.L_2:
        /*0010*/ 	.word	index@(triton_poi_fused_cat_15)
        /*0014*/ 	.word	0x00000000


	//----- nvinfo : EIATTR_FRAME_SIZE
	.align		4
.L_3:
        /*0018*/ 	.byte	0x04, 0x11
        /*001a*/ 	.short	(.L_5 - .L_4)
	.align		4
.L_4:
        /*001c*/ 	.word	index@(triton_poi_fused_cat_15)
        /*0020*/ 	.word	0x00000000


	//----- nvinfo : EIATTR_MIN_STACK_SIZE
	.align		4
.L_5:
        /*0024*/ 	.byte	0x04, 0x12
        /*0026*/ 	.short	(.L_7 - .L_6)
	.align		4
.L_6:
        /*0028*/ 	.word	index@(triton_poi_fused_cat_15)
        /*002c*/ 	.word	0x00000000
.L_7:


//--------------------- .nv.info.triton_poi_fused_cat_15 --------------------------
	.section	.nv.info.triton_poi_fused_cat_15,"",@"SHT_CUDA_INFO"
	.sectionflags	@""
	.align	4


	//----- nvinfo : EIATTR_CUDA_API_VERSION
	.align		4
        /*0000*/ 	.byte	0x04, 0x37
        /*0002*/ 	.short	(.L_9 - .L_8)
.L_8:
        /*0004*/ 	.word	0x0000007c


	//----- nvinfo : EIATTR_KPARAM_INFO
	.align		4
.L_9:
        /*0008*/ 	.byte	0x04, 0x17
        /*000a*/ 	.short	(.L_11 - .L_10)
.L_10:
        /*000c*/ 	.word	0x00000000
        /*0010*/ 	.short	0x0006
        /*0012*/ 	.short	0x0030
        /*0014*/ 	.byte	0x00, 0xf0, 0x11, 0x00


	//----- nvinfo : EIATTR_KPARAM_INFO
	.align		4
.L_11:
        /*0018*/ 	.byte	0x04, 0x17
        /*001a*/ 	.short	(.L_13 - .L_12)
.L_12:
        /*001c*/ 	.word	0x00000000
        /*0020*/ 	.short	0x0005
        /*0022*/ 	.short	0x0028
        /*0024*/ 	.byte	0x00, 0xf4, 0x21, 0x00


	//----- nvinfo : EIATTR_KPARAM_INFO
	.align		4
.L_13:
        /*0028*/ 	.byte	0x04, 0x17
        /*002a*/ 	.short	(.L_15 - .L_14)
.L_14:
        /*002c*/ 	.word	0x00000000
        /*0030*/ 	.short	0x0004
        /*0032*/ 	.short	0x0020
        /*0034*/ 	.byte	0x00, 0xf4, 0x21, 0x00


	//----- nvinfo : EIATTR_KPARAM_INFO
	.align		4
.L_15:
        /*0038*/ 	.byte	0x04, 0x17
        /*003a*/ 	.short	(.L_17 - .L_16)
.L_16:
        /*003c*/ 	.word	0x00000000
        /*0040*/ 	.short	0x0003
        /*0042*/ 	.short	0x0018
        /*0044*/ 	.byte	0x00, 0xf4, 0x21, 0x00


	//----- nvinfo : EIATTR_KPARAM_INFO
	.align		4
.L_17:
        /*0048*/ 	.byte	0x04, 0x17
        /*004a*/ 	.short	(.L_19 - .L_18)
.L_18:
        /*004c*/ 	.word	0x00000000
        /*0050*/ 	.short	0x0002
        /*0052*/ 	.short	0x0010
        /*0054*/ 	.byte	0x00, 0xf4, 0x21, 0x00


	//----- nvinfo : EIATTR_KPARAM_INFO
	.align		4
.L_19:
        /*0058*/ 	.byte	0x04, 0x17
        /*005a*/ 	.short	(.L_21 - .L_20)
.L_20:
        /*005c*/ 	.word	0x00000000
        /*0060*/ 	.short	0x0001
        /*0062*/ 	.short	0x0008
        /*0064*/ 	.byte	0x00, 0xf4, 0x21, 0x00


	//----- nvinfo : EIATTR_KPARAM_INFO
	.align		4
.L_21:
        /*0068*/ 	.byte	0x04, 0x17
        /*006a*/ 	.short	(.L_23 - .L_22)
.L_22:
        /*006c*/ 	.word	0x00000000
        /*0070*/ 	.short	0x0000
        /*0072*/ 	.short	0x0000
        /*0074*/ 	.byte	0x00, 0xf4, 0x21, 0x00


	//----- nvinfo : EIATTR_SPARSE_MMA_MASK
	.align		4
.L_23:
        /*0078*/ 	.byte	0x03, 0x50
        /*007a*/ 	.short	0x0000


	//----- nvinfo : EIATTR_MAXREG_COUNT
	.align		4
        /*007c*/ 	.byte	0x03, 0x1b
        /*007e*/ 	.short	0x00ff


	//----- nvinfo : EIATTR_EXIT_INSTR_OFFSETS
	.align		4
        /*0080*/ 	.byte	0x04, 0x1c
        /*0082*/ 	.short	(.L_25 - .L_24)


	//   ....[0]....
.L_24:
        /*0084*/ 	.word	0x000006a0


	//----- nvinfo : EIATTR_REQNTID
	.align		4
.L_25:
        /*0088*/ 	.byte	0x04, 0x10
        /*008a*/ 	.short	(.L_27 - .L_26)
.L_26:
        /*008c*/ 	.word	0x00000080
        /*0090*/ 	.word	0x00000001
        /*0094*/ 	.word	0x00000001


	//----- nvinfo : EIATTR_CBANK_PARAM_SIZE
	.align		4
.L_27:
        /*0098*/ 	.byte	0x03, 0x19
        /*009a*/ 	.short	0x0034


	//----- nvinfo : EIATTR_PARAM_CBANK
	.align		4
        /*009c*/ 	.byte	0x04, 0x0a
        /*009e*/ 	.short	(.L_29 - .L_28)
	.align		4
.L_28:
        /*00a0*/ 	.word	index@(.nv.constant0.triton_poi_fused_cat_15)
        /*00a4*/ 	.short	0x0210
        /*00a6*/ 	.short	0x0034


	//----- nvinfo : EIATTR_SW_WAR
	.align		4
.L_29:
        /*00a8*/ 	.byte	0x04, 0x36
        /*00aa*/ 	.short	(.L_31 - .L_30)
.L_30:
        /*00ac*/ 	.word	0x00000008
.L_31:


//--------------------- .nv.callgraph             --------------------------
	.section	.nv.callgraph,"",@"SHT_CUDA_CALLGRAPH"
	.align	4
	.sectionentsize	8
	.align		4
        /*0000*/ 	.word	0x00000000
	.align		4
        /*0004*/ 	.word	0xffffffff
	.align		4
        /*0008*/ 	.word	0x00000000
	.align		4
        /*000c*/ 	.word	0xfffffffe
	.align		4
        /*0010*/ 	.word	0x00000000
	.align		4
        /*0014*/ 	.word	0xfffffffd
	.align		4
        /*0018*/ 	.word	0x00000000
	.align		4
        /*001c*/ 	.word	0xfffffffc


//--------------------- .text.triton_poi_fused_cat_15 --------------------------
	.section	.text.triton_poi_fused_cat_15,"ax",@progbits
	.align	128
        .global         triton_poi_fused_cat_15
        .type           triton_poi_fused_cat_15,@function
        .size           triton_poi_fused_cat_15,(.L_x_1 - triton_poi_fused_cat_15)
        .other          triton_poi_fused_cat_15,@"STO_CUDA_ENTRY STV_DEFAULT"
triton_poi_fused_cat_15:
.text.triton_poi_fused_cat_15:
[----:B------:R-:W-:Y:S01]  /*0000*/  LDC R1, c[0x0][0x28] ;  /* 0x00000a00ff017b82 */ /* 0x000fe20000000800 */
[----:B------:R-:W1:Y:S07]  /*0010*/  S2R R0, SR_TID.X ;  /* 0x0000000000007919 */ /* 0x000e6e0000002100 */
[----:B------:R-:W2:Y:S01]  /*0020*/  LDC.64 R8, c[0x0][0x210] ;  /* 0x00008400ff087b82 */ /* 0x000ea20000000a00 */
[----:B------:R-:W-:Y:S01]  /*0030*/  ULDC.64 UR4, c[0x0][0x208] ;  /* 0x0000820000047ab9 */ /* 0x000fe20000000a00 */
[----:B------:R-:W3:Y:S06]  /*0040*/  S2R R3, SR_CTAID.X ;  /* 0x0000000000037919 */ /* 0x000eec0000002500 */
[----:B------:R-:W4:Y:S01]  /*0050*/  LDC.64 R10, c[0x0][0x218] ;  /* 0x00008600ff0a7b82 */ /* 0x000f220000000a00 */
[----:B------:R-:W-:Y:S01]  /*0060*/  IMAD.MOV.U32 R18, RZ, RZ, RZ ;  /* 0x000000ffff127224 */ /* 0x000fe200078e00ff */
[----:B------:R-:W-:Y:S01]  /*0070*/  CS2R R16, SRZ ;  /* 0x0000000000107805 */ /* 0x000fe2000001ff00 */
[----:B------:R-:W-:-:S05]  /*0080*/  ULDC.64 UR6, c[0x0][0x230] ;  /* 0x00008c0000067ab9 */ /* 0x000fca0000000a00 */
[----:B------:R-:W5:Y:S01]  /*0090*/  LDC.64 R20, c[0x0][0x228] ;  /* 0x00008a00ff147b82 */ /* 0x000f620000000a00 */
[----:B-1----:R-:W-:-:S05]  /*00a0*/  IMAD.SHL.U32 R0, R0, 0x4, RZ ;  /* 0x0000000400007824 */ /* 0x002fca00078e00ff */
[----:B------:R-:W-:-:S05]  /*00b0*/  LOP3.LUT R0, R0, 0x1fc, RZ, 0xc0, !PT ;  /* 0x000001fc00007812 */ /* 0x000fca00078ec0ff */
[----:B---3--:R-:W-:-:S04]  /*00c0*/  IMAD R0, R3, 0x200, R0 ;  /* 0x0000020003007824 */ /* 0x008fc800078e0200 */
[----:B------:R-:W-:Y:S01]  /*00d0*/  IMAD.HI R6, R0, 0x2aaaaaab, RZ ;  /* 0x2aaaaaab00067827 */ /* 0x000fe200078e02ff */
[----:B------:R-:W-:-:S04]  /*00e0*/  SHF.R.S32.HI R3, RZ, 0x1f, R0 ;  /* 0x0000001fff037819 */ /* 0x000fc80000011400 */
[----:B------:R-:W-:Y:S02]  /*00f0*/  LEA.HI R12, R3, R0, RZ, 0x8 ;  /* 0x00000000030c7211 */ /* 0x000fe400078f40ff */
[----:B------:R-:W-:Y:S01]  /*0100*/  SHF.R.U32.HI R7, RZ, 0x1f, R6 ;  /* 0x0000001fff077819 */ /* 0x000fe20000011606 */
[----:B------:R-:W1:Y:S01]  /*0110*/  LDC.64 R2, c[0x0][0x220] ;  /* 0x00008800ff027b82 */ /* 0x000e620000000a00 */
[----:B------:R-:W-:Y:S02]  /*0120*/  SHF.R.S32.HI R15, RZ, 0x8, R12 ;  /* 0x00000008ff0f7819 */ /* 0x000fe4000001140c */
[----:B------:R-:W-:-:S03]  /*0130*/  LEA.HI.SX32 R7, R6, R7, 0x15 ;  /* 0x0000000706077211 */ /* 0x000fc600078faaff */
[----:B------:R-:W-:-:S04]  /*0140*/  IMAD.HI R4, R15, 0x2aaaaaab, RZ ;  /* 0x2aaaaaab0f047827 */ /* 0x000fc800078e02ff */
[----:B------:R-:W-:Y:S01]  /*0150*/  IMAD R14, R7, 0x1800, RZ ;  /* 0x00001800070e7824 */ /* 0x000fe200078e02ff */
[----:B------:R-:W-:-:S04]  /*0160*/  SHF.R.U32.HI R5, RZ, 0x1f, R4 ;  /* 0x0000001fff057819 */ /* 0x000fc80000011604 */
[----:B------:R-:W-:Y:S01]  /*0170*/  LEA.HI R4, R4, R5, RZ, 0x1d ;  /* 0x0000000504047211 */ /* 0x000fe200078fe8ff */
[----:B------:R-:W-:Y:S01]  /*0180*/  IMAD R5, R7, -0x3000, R0 ;  /* 0xffffd00007057824 */ /* 0x000fe200078e0200 */
[----:B------:R-:W-:-:S03]  /*0190*/  CS2R R6, SRZ ;  /* 0x0000000000067805 */ /* 0x000fc6000001ff00 */
[----:B------:R-:W-:Y:S02]  /*01a0*/  IMAD R15, R4, -0x30, R15 ;  /* 0xffffffd0040f7824 */ /* 0x000fe400078e020f */
[----:B------:R-:W-:Y:S01]  /*01b0*/  IMAD.IADD R13, R5, 0x1, R14 ;  /* 0x00000001050d7824 */ /* 0x000fe200078e020e */
[----:B------:R-:W-:Y:S02]  /*01c0*/  CS2R R4, SRZ ;  /* 0x0000000000047805 */ /* 0x000fe4000001ff00 */
[----:B------:R-:W-:Y:S01]  /*01d0*/  ISETP.GE.AND P1, PT, R15, 0x18, PT ;  /* 0x000000180f00780c */ /* 0x000fe20003f26270 */
[----:B--2---:R-:W-:Y:S01]  /*01e0*/  IMAD.WIDE R22, R13, 0x4, R8 ;  /* 0x000000040d167825 */ /* 0x004fe200078e0208 */
[----:B------:R-:W-:-:S03]  /*01f0*/  LOP3.LUT R19, R12, 0xffffff00, RZ, 0xc0, !PT ;  /* 0xffffff000c137812 */ /* 0x000fc600078ec0ff */
[----:B-1----:R-:W-:-:S08]  /*0200*/  IMAD.WIDE R2, R13, 0x4, R2 ;  /* 0x000000040d027825 */ /* 0x002fd000078e0202 */
[----:B------:R1:W2:Y:S01]  /*0210*/  @!P1 LDG.E.128 R4, desc[UR4][R22.64] ;  /* 0x0000000416049981 */ /* 0x0002a2000c1e1d00 */
[----:B----4-:R-:W-:Y:S01]  /*0220*/  IMAD.WIDE R12, R15, 0x4, R10 ;  /* 0x000000040f0c7825 */ /* 0x010fe200078e020a */
[----:B------:R-:W-:Y:S02]  /*0230*/  CS2R R8, SRZ ;  /* 0x0000000000087805 */ /* 0x000fe4000001ff00 */
[----:B------:R-:W-:Y:S02]  /*0240*/  CS2R R10, SRZ ;  /* 0x00000000000a7805 */ /* 0x000fe4000001ff00 */
[----:B------:R-:W3:Y:S04]  /*0250*/  @!P1 LDG.E.EL R18, desc[UR4][R12.64] ;  /* 0x000000040c129981 */ /* 0x000ee8000c2e1900 */
[----:B------:R-:W4:Y:S01]  /*0260*/  @!P1 LDG.E.EL R17, desc[UR4][R12.64] ;  /* 0x000000040c119981 */ /* 0x000f22000c2e1900 */
[----:B-1----:R-:W-:-:S02]  /*0270*/  IMAD.IADD R23, R0, 0x1, -R19 ;  /* 0x0000000100177824 */ /* 0x002fc400078e0a13 */
[----:B------:R-:W-:Y:S01]  /*0280*/  IMAD.SHL.U32 R22, R15, 0x100, RZ ;  /* 0x000001000f167824 */ /* 0x000fe200078e00ff */
[----:B------:R-:W4:Y:S01]  /*0290*/  @!P1 LDG.E.EL R16, desc[UR4][R12.64] ;  /* 0x000000040c109981 */ /* 0x000f22000c2e1900 */
[----:B------:R-:W-:-:S03]  /*02a0*/  SHF.R.S32.HI R25, RZ, 0x1f, R14 ;  /* 0x0000001fff197819 */ /* 0x000fc6000001140e */
[----:B------:R1:W4:Y:S01]  /*02b0*/  @!P1 LDG.E.128 R8, desc[UR4][R2.64] ;  /* 0x0000000402089981 */ /* 0x000322000c1e1d00 */
[----:B------:R-:W-:Y:S02]  /*02c0*/  IADD3 R14, P0, P2, R22, R23, R14 ;  /* 0x00000017160e7210 */ /* 0x000fe40007a1e00e */
[----:B------:R-:W-:Y:S02]  /*02d0*/  SHF.R.S32.HI R23, RZ, 0x1f, R23 ;  /* 0x0000001fff177819 */ /* 0x000fe40000011417 */
[----:B------:R-:W-:Y:S01]  /*02e0*/  SHF.R.S32.HI R22, RZ, 0x1f, R22 ;  /* 0x0000001fff167819 */ /* 0x000fe20000011416 */
[----:B------:R-:W-:-:S03]  /*02f0*/  IMAD.MOV.U32 R19, RZ, RZ, RZ ;  /* 0x000000ffff137224 */ /* 0x000fc600078e00ff */
[----:B------:R-:W-:Y:S02]  /*0300*/  IADD3.X R27, R22, R23, R25, P0, P2 ;  /* 0x00000017161b7210 */ /* 0x000fe400007e4419 */
[----:B------:R-:W-:Y:S02]  /*0310*/  CS2R R22, SRZ ;  /* 0x0000000000167805 */ /* 0x000fe4000001ff00 */
[----:B------:R-:W-:Y:S01]  /*0320*/  CS2R R24, SRZ ;  /* 0x0000000000187805 */ /* 0x000fe2000001ff00 */
[C---:B-----5:R-:W-:Y:S01]  /*0330*/  IMAD.WIDE R20, R15.reuse, 0x4, R20 ;  /* 0x000000040f147825 */ /* 0x060fe200078e0214 */
[----:B------:R-:W-:Y:S01]  /*0340*/  ISETP.GT.AND P0, PT, R15, 0x17, PT ;  /* 0x000000170f00780c */ /* 0x000fe20003f04270 */
[----:B------:R5:W4:Y:S01]  /*0350*/  @!P1 LDG.E.EL R19, desc[UR4][R12.64] ;  /* 0x000000040c139981 */ /* 0x000b22000c2e1900 */
[----:B-1----:R-:W-:-:S03]  /*0360*/  LEA R2, P2, R14, UR6, 0x2 ;  /* 0x000000060e027c11 */ /* 0x002fc6000f8410ff */
[----:B------:R-:W4:Y:S01]  /*0370*/  @!P1 LDG.E.EL R23, desc[UR4][R20.64] ;  /* 0x0000000414179981 */ /* 0x000f22000c2e1900 */
[----:B------:R-:W-:-:S03]  /*0380*/  LEA.HI.X R3, R14, UR7, R27, 0x2, P2 ;  /* 0x000000070e037c11 */ /* 0x000fc600090f141b */
[----:B------:R-:W4:Y:S04]  /*0390*/  @!P1 LDG.E.EL R22, desc[UR4][R20.64] ;  /* 0x0000000414169981 */ /* 0x000f28000c2e1900 */
[----:B------:R-:W4:Y:S04]  /*03a0*/  @!P1 LDG.E.EL R25, desc[UR4][R20.64] ;  /* 0x0000000414199981 */ /* 0x000f28000c2e1900 */
[----:B------:R-:W4:Y:S01]  /*03b0*/  @!P1 LDG.E.EL R24, desc[UR4][R20.64] ;  /* 0x0000000414189981 */ /* 0x000f22000c2e1900 */
[----:B-----5:R-:W-:Y:S02]  /*03c0*/  CS2R R12, SRZ ;  /* 0x00000000000c7805 */ /* 0x020fe4000001ff00 */
[----:B------:R-:W-:-:S06]  /*03d0*/  CS2R R14, SRZ ;  /* 0x00000000000e7805 */ /* 0x000fcc000001ff00 */
[----:B------:R1:W5:Y:S02]  /*03e0*/  @P0 LDG.E.128 R12, desc[UR4][R2.64+-0x6000] ;  /* 0xffa00004020c0981 */ /* 0x000364000c1e1d00 */
[----:B-1----:R-:W1:Y:S02]  /*03f0*/  LDC.64 R2, c[0x0][0x238] ;  /* 0x00008e00ff027b82 */ /* 0x002e640000000a00 */
[----:B-1----:R-:W-:Y:S01]  /*0400*/  IMAD.WIDE R2, R0, 0x4, R2 ;  /* 0x0000000400027825 */ /* 0x002fe200078e0202 */
[----:B--2---:R-:W-:-:S04]  /*0410*/  SEL R6, R6, RZ, !P1 ;  /* 0x000000ff06067207 */ /* 0x004fc80004800000 */
[----:B------:R-:W-:Y:S02]  /*0420*/  FSETP.GT.AND P4, PT, R6, RZ, PT ;  /* 0x000000ff0600720b */ /* 0x000fe40003f84000 */
[----:B------:R-:W-:Y:S02]  /*0430*/  SEL R4, R4, RZ, !P1 ;  /* 0x000000ff04047207 */ /* 0x000fe40004800000 */
[----:B------:R-:W-:Y:S02]  /*0440*/  SEL R5, R5, RZ, !P1 ;  /* 0x000000ff05057207 */ /* 0x000fe40004800000 */
[----:B---3--:R-:W-:Y:S02]  /*0450*/  SEL R21, R18, RZ, !P1 ;  /* 0x000000ff12157207 */ /* 0x008fe40004800000 */
[----:B------:R-:W-:Y:S02]  /*0460*/  FSETP.GT.AND P2, PT, R4, RZ, PT ;  /* 0x000000ff0400720b */ /* 0x000fe40003f44000 */
[----:B------:R-:W-:-:S02]  /*0470*/  FSETP.GT.AND P3, PT, R5, RZ, PT ;  /* 0x000000ff0500720b */ /* 0x000fc40003f64000 */
[----:B----4-:R-:W-:Y:S02]  /*0480*/  SEL R18, R17, RZ, !P1 ;  /* 0x000000ff11127207 */ /* 0x010fe40004800000 */
[----:B------:R-:W-:-:S05]  /*0490*/  SEL R17, R16, RZ, !P1 ;  /* 0x000000ff10117207 */ /* 0x000fca0004800000 */
[----:B------:R-:W-:Y:S01]  /*04a0*/  @!P4 FMUL R6, R6, R17 ;  /* 0x000000110606c220 */ /* 0x000fe20000400000 */
[----:B------:R-:W-:Y:S02]  /*04b0*/  SEL R17, R8, RZ, !P1 ;  /* 0x000000ff08117207 */ /* 0x000fe40004800000 */
[----:B------:R-:W-:Y:S02]  /*04c0*/  SEL R8, R9, RZ, !P1 ;  /* 0x000000ff09087207 */ /* 0x000fe40004800000 */
[----:B------:R-:W-:Y:S02]  /*04d0*/  SEL R9, R10, RZ, !P1 ;  /* 0x000000ff0a097207 */ /* 0x000fe40004800000 */
[----:B------:R-:W-:Y:S02]  /*04e0*/  SEL R7, R7, RZ, !P1 ;  /* 0x000000ff07077207 */ /* 0x000fe40004800000 */
[----:B------:R-:W-:Y:S01]  /*04f0*/  SEL R10, R11, RZ, !P1 ;  /* 0x000000ff0b0a7207 */ /* 0x000fe20004800000 */
[----:B------:R-:W-:Y:S01]  /*0500*/  @!P2 FMUL R4, R4, R21 ;  /* 0x000000150404a220 */ /* 0x000fe20000400000 */
[----:B------:R-:W-:Y:S01]  /*0510*/  @!P3 FMUL R5, R5, R18 ;  /* 0x000000120505b220 */ /* 0x000fe20000400000 */
[----:B------:R-:W-:-:S02]  /*0520*/  FSETP.GT.AND P6, PT, R7, RZ, PT ;  /* 0x000000ff0700720b */ /* 0x000fc40003fc4000 */
[----:B------:R-:W-:Y:S02]  /*0530*/  FSETP.GT.AND P2, PT, R17, RZ, PT ;  /* 0x000000ff1100720b */ /* 0x000fe40003f44000 */
[----:B------:R-:W-:Y:S02]  /*0540*/  FSETP.GT.AND P3, PT, R8, RZ, PT ;  /* 0x000000ff0800720b */ /* 0x000fe40003f64000 */
[----:B------:R-:W-:Y:S02]  /*0550*/  FSETP.GT.AND P4, PT, R9, RZ, PT ;  /* 0x000000ff0900720b */ /* 0x000fe40003f84000 */
[----:B------:R-:W-:Y:S02]  /*0560*/  FSETP.GT.AND P5, PT, R10, RZ, PT ;  /* 0x000000ff0a00720b */ /* 0x000fe40003fa4000 */
[----:B------:R-:W-:Y:S02]  /*0570*/  SEL R16, R19, RZ, !P1 ;  /* 0x000000ff13107207 */ /* 0x000fe40004800000 */
[----:B------:R-:W-:-:S02]  /*0580*/  SEL R18, R23, RZ, !P1 ;  /* 0x000000ff17127207 */ /* 0x000fc40004800000 */
[----:B------:R-:W-:Y:S02]  /*0590*/  SEL R19, R22, RZ, !P1 ;  /* 0x000000ff16137207 */ /* 0x000fe40004800000 */
[----:B------:R-:W-:Y:S02]  /*05a0*/  SEL R20, R25, RZ, !P1 ;  /* 0x000000ff19147207 */ /* 0x000fe40004800000 */
[----:B------:R-:W-:Y:S01]  /*05b0*/  SEL R11, R24, RZ, !P1 ;  /* 0x000000ff180b7207 */ /* 0x000fe20004800000 */
[----:B------:R-:W-:Y:S01]  /*05c0*/  @!P6 FMUL R7, R7, R16 ;  /* 0x000000100707e220 */ /* 0x000fe20000400000 */
[----:B------:R-:W-:Y:S01]  /*05d0*/  @!P2 FMUL R17, R17, R18 ;  /* 0x000000121111a220 */ /* 0x000fe20000400000 */
[----:B------:R-:W-:Y:S01]  /*05e0*/  @!P3 FMUL R8, R8, R19 ;  /* 0x000000130808b220 */ /* 0x000fe20000400000 */
[----:B------:R-:W-:Y:S01]  /*05f0*/  @!P4 FMUL R9, R9, R20 ;  /* 0x000000140909c220 */ /* 0x000fe20000400000 */
[----:B------:R-:W-:Y:S01]  /*0600*/  @!P5 FMUL R10, R10, R11 ;  /* 0x0000000b0a0ad220 */ /* 0x000fe20000400000 */
[----:B------:R-:W-:Y:S01]  /*0610*/  FADD R4, R4, R17 ;  /* 0x0000001104047221 */ /* 0x000fe20000000000 */
[----:B------:R-:W-:Y:S01]  /*0620*/  FADD R5, R5, R8 ;  /* 0x0000000805057221 */ /* 0x000fe20000000000 */
[----:B------:R-:W-:Y:S01]  /*0630*/  FADD R6, R6, R9 ;  /* 0x0000000906067221 */ /* 0x000fe20000000000 */
[----:B------:R-:W-:Y:S01]  /*0640*/  FADD R7, R7, R10 ;  /* 0x0000000a07077221 */ /* 0x000fe20000000000 */
[----:B-----5:R-:W-:-:S02]  /*0650*/  @P1 SEL R4, R12, RZ, P0 ;  /* 0x000000ff0c041207 */ /* 0x020fc40000000000 */
[----:B------:R-:W-:Y:S02]  /*0660*/  @P1 SEL R5, R13, RZ, P0 ;  /* 0x000000ff0d051207 */ /* 0x000fe40000000000 */
[----:B------:R-:W-:Y:S02]  /*0670*/  @P1 SEL R6, R14, RZ, P0 ;  /* 0x000000ff0e061207 */ /* 0x000fe40000000000 */
[----:B------:R-:W-:-:S05]  /*0680*/  @P1 SEL R7, R15, RZ, P0 ;  /* 0x000000ff0f071207 */ /* 0x000fca0000000000 */
[----:B------:R-:W-:Y:S01]  /*0690*/  STG.E.128 desc[UR4][R2.64], R4 ;  /* 0x0000000402007986 */ /* 0x000fe2000c101d04 */
[----:B------:R-:W-:Y:S05]  /*06a0*/  EXIT ;  /* 0x000000000000794d */ /* 0x000fea0003800000 */
.L_x_0:
[----:B------:R-:W-:-:S00]  /*06b0*/  BRA `(.L_x_0) ;  /* 0xfffffffc00fc7947 */ /* 0x000fc0000383ffff */
[----:B------:R-:W-:-:S00]  /*06c0*/  NOP ;  /* 0x0000000000007918 */ /* 0x000fc00000000000 */
        /* <DEDUP_REMOVED lines=11> */
.L_x_1:


//--------------------- .nv.constant0.triton_poi_fused_cat_15 --------------------------
	.section	.nv.constant0.triton_poi_fused_cat_15,"a",@progbits
	.sectionflags	@""
	.align	4
.nv.constant0.triton_poi_fused_cat_15:
	.zero		580
